	.headerflags	@"EF_CUDA_TEXMODE_UNIFIED EF_CUDA_64BIT_ADDRESS EF_CUDA_ACCELERATORS EF_CUDA_SM90 EF_CUDA_VIRTUAL_SM(EF_CUDA_SM90)"
	.elftype	@"ET_EXEC"


//--------------------- .nv.info                  --------------------------
	.section	.nv.info,"",@"SHT_CUDA_INFO"
	.align	4


	//----- nvinfo : EIATTR_REGCOUNT
	.align		4
        /*0000*/ 	.byte	0x04, 0x2f
        /*0002*/ 	.short	(.L_1 - .L_0)
	.align		4
.L_0:
        /*0004*/ 	.word	index@(triton_poi_fused__native_batch_norm_legit_no_training_add_mul_sigmoid_27)
        /*0008*/ 	.word	0x00000024


	//----- nvinfo : EIATTR_MIN_STACK_SIZE
	.align		4
.L_1:
        /*000c*/ 	.byte	0x04, 0x12
        /*000e*/ 	.short	(.L_3 - .L_2)
	.align		4
.L_2:
        /*0010*/ 	.word	index@(triton_poi_fused__native_batch_norm_legit_no_training_add_mul_sigmoid_27)
        /*0014*/ 	.word	0x00000000


	//----- nvinfo : EIATTR_FRAME_SIZE
	.align		4
.L_3:
        /*0018*/ 	.byte	0x04, 0x11
        /*001a*/ 	.short	(.L_5 - .L_4)
	.align		4
.L_4:
        /*001c*/ 	.word	index@(triton_poi_fused__native_batch_norm_legit_no_training_add_mul_sigmoid_27)
        /*0020*/ 	.word	0x00000000


	//----- nvinfo : EIATTR_MIN_STACK_SIZE
	.align		4
.L_5:
        /*0024*/ 	.byte	0x04, 0x12
        /*0026*/ 	.short	(.L_7 - .L_6)
	.align		4
.L_6:
        /*0028*/ 	.word	index@(triton_poi_fused__native_batch_norm_legit_no_training_add_mul_sigmoid_27)
        /*002c*/ 	.word	0x00000000
.L_7:


//--------------------- .nv.info.triton_poi_fused__native_batch_norm_legit_no_training_add_mul_sigmoid_27 --------------------------
	.section	.nv.info.triton_poi_fused__native_batch_norm_legit_no_training_add_mul_sigmoid_27,"",@"SHT_CUDA_INFO"
	.sectionflags	@""
	.align	4


	//----- nvinfo : EIATTR_CUDA_API_VERSION
	.align		4
        /*0000*/ 	.byte	0x04, 0x37
        /*0002*/ 	.short	(.L_9 - .L_8)
.L_8:
        /*0004*/ 	.word	0x0000007c


	//----- nvinfo : EIATTR_KPARAM_INFO
	.align		4
.L_9:
        /*0008*/ 	.byte	0x04, 0x17
        /*000a*/ 	.short	(.L_11 - .L_10)
.L_10:
        /*000c*/ 	.word	0x00000000
        /*0010*/ 	.short	0x0005
        /*0012*/ 	.short	0x0024
        /*0014*/ 	.byte	0x00, 0xf0, 0x11, 0x00


	//----- nvinfo : EIATTR_KPARAM_INFO
	.align		4
.L_11:
        /*0018*/ 	.byte	0x04, 0x17
        /*001a*/ 	.short	(.L_13 - .L_12)
.L_12:
        /*001c*/ 	.word	0x00000000
        /*0020*/ 	.short	0x0004
        /*0022*/ 	.short	0x0020
        /*0024*/ 	.byte	0x00, 0xf0, 0x11, 0x00


	//----- nvinfo : EIATTR_KPARAM_INFO
	.align		4
.L_13:
        /*0028*/ 	.byte	0x04, 0x17
        /*002a*/ 	.short	(.L_15 - .L_14)
.L_14:
        /*002c*/ 	.word	0x00000000
        /*0030*/ 	.short	0x0003
        /*0032*/ 	.short	0x0018
        /*0034*/ 	.byte	0x00, 0xf4, 0x21, 0x00


	//----- nvinfo : EIATTR_KPARAM_INFO
	.align		4
.L_15:
        /*0038*/ 	.byte	0x04, 0x17
        /*003a*/ 	.short	(.L_17 - .L_16)
.L_16:
        /*003c*/ 	.word	0x00000000
        /*0040*/ 	.short	0x0002
        /*0042*/ 	.short	0x0010
        /*0044*/ 	.byte	0x00, 0xf4, 0x21, 0x00


	//----- nvinfo : EIATTR_KPARAM_INFO
	.align		4
.L_17:
        /*0048*/ 	.byte	0x04, 0x17
        /*004a*/ 	.short	(.L_19 - .L_18)
.L_18:
        /*004c*/ 	.word	0x00000000
        /*0050*/ 	.short	0x0001
        /*0052*/ 	.short	0x0008
        /*0054*/ 	.byte	0x00, 0xf4, 0x21, 0x00


	//----- nvinfo : EIATTR_KPARAM_INFO
	.align		4
.L_19:
        /*0058*/ 	.byte	0x04, 0x17
        /*005a*/ 	.short	(.L_21 - .L_20)
.L_20:
        /*005c*/ 	.word	0x00000000
        /*0060*/ 	.short	0x0000
        /*0062*/ 	.short	0x0000
        /*0064*/ 	.byte	0x00, 0xf4, 0x21, 0x00


	//----- nvinfo : EIATTR_SPARSE_MMA_MASK
	.align		4
.L_21:
        /*0068*/ 	.byte	0x03, 0x50
        /*006a*/ 	.short	0x0000


	//----- nvinfo : EIATTR_MAXREG_COUNT
	.align		4
        /*006c*/ 	.byte	0x03, 0x1b
        /*006e*/ 	.short	0x00ff


	//----- nvinfo : EIATTR_EXIT_INSTR_OFFSETS
	.align		4
        /*0070*/ 	.byte	0x04, 0x1c
        /*0072*/ 	.short	(.L_23 - .L_22)


	//   ....[0]....
.L_22:
        /*0074*/ 	.word	0x00000760


	//   ....[1]....
        /*0078*/ 	.word	0x000007b0


	//----- nvinfo : EIATTR_REQNTID
	.align		4
.L_23:
        /*007c*/ 	.byte	0x04, 0x10
        /*007e*/ 	.short	(.L_25 - .L_24)
.L_24:
        /*0080*/ 	.word	0x00000080
        /*0084*/ 	.word	0x00000001
        /*0088*/ 	.word	0x00000001


	//----- nvinfo : EIATTR_CBANK_PARAM_SIZE
	.align		4
.L_25:
        /*008c*/ 	.byte	0x03, 0x19
        /*008e*/ 	.short	0x0028


	//----- nvinfo : EIATTR_PARAM_CBANK
	.align		4
        /*0090*/ 	.byte	0x04, 0x0a
        /*0092*/ 	.short	(.L_27 - .L_26)
	.align		4
.L_26:
        /*0094*/ 	.word	index@(.nv.constant0.triton_poi_fused__native_batch_norm_legit_no_training_add_mul_sigmoid_27)
        /*0098*/ 	.short	0x0210
        /*009a*/ 	.short	0x0028


	//----- nvinfo : EIATTR_SW_WAR
	.align		4
.L_27:
        /*009c*/ 	.byte	0x04, 0x36
        /*009e*/ 	.short	(.L_29 - .L_28)
.L_28:
        /*00a0*/ 	.word	0x00000008
.L_29:


//--------------------- .nv.callgraph             --------------------------
	.section	.nv.callgraph,"",@"SHT_CUDA_CALLGRAPH"
	.align	4
	.sectionentsize	8
	.align		4
        /*0000*/ 	.word	0x00000000
	.align		4
        /*0004*/ 	.word	0xffffffff
	.align		4
        /*0008*/ 	.word	0x00000000
	.align		4
        /*000c*/ 	.word	0xfffffffe
	.align		4
        /*0010*/ 	.word	0x00000000
	.align		4
        /*0014*/ 	.word	0xfffffffd
	.align		4
        /*0018*/ 	.word	0x00000000
	.align		4
        /*001c*/ 	.word	0xfffffffc


//--------------------- .text.triton_poi_fused__native_batch_norm_legit_no_training_add_mul_sigmoid_27 --------------------------
	.section	.text.triton_poi_fused__native_batch_norm_legit_no_training_add_mul_sigmoid_27,"ax",@progbits
	.sectionflags	@"SHF_BARRIERS=1"
	.align	128
        .global         triton_poi_fused__native_batch_norm_legit_no_training_add_mul_sigmoid_27
        .type           triton_poi_fused__native_batch_norm_legit_no_training_add_mul_sigmoid_27,@function
        .size           triton_poi_fused__native_batch_norm_legit_no_training_add_mul_sigmoid_27,(.L_x_1 - triton_poi_fused__native_batch_norm_legit_no_training_add_mul_sigmoid_27)
        .other          triton_poi_fused__native_batch_norm_legit_no_training_add_mul_sigmoid_27,@"STO_CUDA_ENTRY STV_DEFAULT"
triton_poi_fused__native_batch_norm_legit_no_training_add_mul_sigmoid_27:
.text.triton_poi_fused__native_batch_norm_legit_no_training_add_mul_sigmoid_27:
[----:B------:R-:W0:Y:S01]  /*0000*/  LDC R1, c[0x0][0x28] ;  /* 0x00000a00ff017b82 */ /* 0x000e220000000800 */
[----:B------:R-:W1:Y:S07]  /*0010*/  S2R R2, SR_CTAID.X ;  /* 0x0000000000027919 */ /* 0x000e6e0000002500 */
[----:B------:R-:W2:Y:S01]  /*0020*/  LDC.64 R30, c[0x0][0x210] ;  /* 0x00008400ff1e7b82 */ /* 0x000ea20000000a00 */
[----:B------:R-:W-:Y:S01]  /*0030*/  CS2R R6, SRZ ;  /* 0x0000000000067805 */ /* 0x000fe2000001ff00 */
[----:B------:R-:W-:Y:S01]  /*0040*/  ULDC.64 UR6, c[0x0][0x208] ;  /* 0x0000820000067ab9 */ /* 0x000fe20000000a00 */
[----:B------:R-:W3:Y:S01]  /*0050*/  S2R R0, SR_TID.X ;  /* 0x0000000000007919 */ /* 0x000ee20000002100 */
[----:B------:R-:W4:Y:S04]  /*0060*/  S2R R4, SR_CTAID.Y ;  /* 0x0000000000047919 */ /* 0x000f280000002600 */
[----:B------:R-:W5:Y:S08]  /*0070*/  LDC.64 R20, c[0x0][0x218] ;  /* 0x00008600ff147b82 */ /* 0x000f700000000a00 */
[----:B------:R-:W5:Y:S01]  /*0080*/  LDC.64 R24, c[0x0][0x220] ;  /* 0x00008800ff187b82 */ /* 0x000f620000000a00 */
[----:B-1----:R-:W-:-:S02]  /*0090*/  IMAD.SHL.U32 R2, R2, 0x20, RZ ;  /* 0x0000002002027824 */ /* 0x002fc400078e00ff */
[----:B---3--:R-:W-:Y:S01]  /*00a0*/  IMAD.SHL.U32 R29, R0, 0x4, RZ ;  /* 0x00000004001d7824 */ /* 0x008fe200078e00ff */
[----:B------:R-:W-:Y:S01]  /*00b0*/  SHF.R.U32.HI R3, RZ, 0x3, R0 ;  /* 0x00000003ff037819 */ /* 0x000fe20000011600 */
[----:B----4-:R-:W-:-:S03]  /*00c0*/  IMAD.SHL.U32 R0, R4, 0x20, RZ ;  /* 0x0000002004007824 */ /* 0x010fc600078e00ff */
[----:B------:R-:W-:Y:S02]  /*00d0*/  LOP3.LUT R23, R2, 0x1c, R29, 0xf8, !PT ;  /* 0x0000001c02177812 */ /* 0x000fe400078ef81d */
[----:B------:R-:W-:Y:S02]  /*00e0*/  SGXT.U32 R3, R3, 0x4 ;  /* 0x000000040303781a */ /* 0x000fe40000000000 */
[----:B------:R-:W-:Y:S02]  /*00f0*/  SHF.R.S32.HI R11, RZ, 0x1a, R4 ;  /* 0x0000001aff0b7819 */ /* 0x000fe40000011404 */
[----:B------:R-:W-:Y:S02]  /*0100*/  CS2R R4, SRZ ;  /* 0x0000000000047805 */ /* 0x000fe4000001ff00 */
[----:B------:R-:W-:Y:S02]  /*0110*/  ISETP.GE.AND P0, PT, R23, 0x30, PT ;  /* 0x000000301700780c */ /* 0x000fe40003f06270 */
[----:B------:R-:W-:-:S02]  /*0120*/  LOP3.LUT R8, R0, 0x10, R3, 0xfe, !PT ;  /* 0x0000001000087812 */ /* 0x000fc400078efe03 */
[----:B------:R-:W-:Y:S02]  /*0130*/  SGXT R11, R11, 0x1 ;  /* 0x000000010b0b781a */ /* 0x000fe40000000200 */
[C---:B------:R-:W-:Y:S01]  /*0140*/  ISETP.LT.AND P1, PT, R8.reuse, 0x40, !P0 ;  /* 0x000000400800780c */ /* 0x040fe20004721270 */
[----:B------:R-:W-:Y:S01]  /*0150*/  IMAD R33, R8, 0x30, R23 ;  /* 0x0000003008217824 */ /* 0x000fe200078e0217 */
[----:B------:R-:W-:Y:S02]  /*0160*/  LEA.HI R8, R11, R8, RZ, 0x4 ;  /* 0x000000080b087211 */ /* 0x000fe400078f20ff */
[----:B------:R-:W-:Y:S01]  /*0170*/  LOP3.LUT R14, R0, R3, RZ, 0xfc, !PT ;  /* 0x00000003000e7212 */ /* 0x000fe200078efcff */
[----:B--2---:R-:W-:Y:S01]  /*0180*/  IMAD.WIDE R12, R33, 0x4, R30 ;  /* 0x00000004210c7825 */ /* 0x004fe200078e021e */
[----:B------:R-:W-:Y:S02]  /*0190*/  SHF.R.S32.HI R10, RZ, 0x4, R8 ;  /* 0x00000004ff0a7819 */ /* 0x000fe40000011408 */
[----:B------:R-:W-:Y:S01]  /*01a0*/  LEA.HI R15, R11, R14, RZ, 0x4 ;  /* 0x0000000e0b0f7211 */ /* 0x000fe200078f20ff */
[----:B------:R-:W-:-:S02]  /*01b0*/  IMAD R27, R14, 0x30, R23 ;  /* 0x000000300e1b7824 */ /* 0x000fc400078e0217 */
[----:B------:R-:W-:Y:S01]  /*01c0*/  IMAD R19, R10, 0x30, R23 ;  /* 0x000000300a137824 */ /* 0x000fe200078e0217 */
[----:B------:R-:W-:Y:S01]  /*01d0*/  SHF.R.S32.HI R16, RZ, 0x4, R15 ;  /* 0x00000004ff107819 */ /* 0x000fe2000001140f */
[----:B------:R1:W2:Y:S01]  /*01e0*/  @P1 LDG.E.EL.128 R4, desc[UR6][R12.64] ;  /* 0x000000060c041981 */ /* 0x0002a2000c2e1d00 */
[----:B------:R-:W-:Y:S02]  /*01f0*/  ISETP.LT.AND P0, PT, R14, 0x40, !P0 ;  /* 0x000000400e00780c */ /* 0x000fe40004701270 */
[----:B------:R-:W-:Y:S02]  /*0200*/  CS2R R8, SRZ ;  /* 0x0000000000087805 */ /* 0x000fe4000001ff00 */
[----:B------:R-:W-:Y:S02]  /*0210*/  CS2R R10, SRZ ;  /* 0x00000000000a7805 */ /* 0x000fe4000001ff00 */
[----:B------:R-:W-:Y:S01]  /*0220*/  CS2R R14, SRZ ;  /* 0x00000000000e7805 */ /* 0x000fe2000001ff00 */
[----:B-----5:R-:W-:-:S04]  /*0230*/  IMAD.WIDE R18, R19, 0x4, R20 ;  /* 0x0000000413127825 */ /* 0x020fc800078e0214 */
[----:B0-----:R-:W-:Y:S01]  /*0240*/  IMAD.WIDE R32, R33, 0x4, R24 ;  /* 0x0000000421207825 */ /* 0x001fe200078e0218 */
[----:B-1----:R-:W-:Y:S01]  /*0250*/  CS2R R12, SRZ ;  /* 0x00000000000c7805 */ /* 0x002fe2000001ff00 */
[----:B------:R0:W2:Y:S02]  /*0260*/  @P1 LDG.E.EL.128 R8, desc[UR6][R18.64] ;  /* 0x0000000612081981 */ /* 0x0000a4000c2e1d00 */
[----:B------:R-:W-:-:S03]  /*0270*/  IMAD R23, R16, 0x30, R23 ;  /* 0x0000003010177824 */ /* 0x000fc600078e0217 */
[----:B------:R-:W2:Y:S01]  /*0280*/  @P1 LDG.E.EL.128 R12, desc[UR6][R32.64] ;  /* 0x00000006200c1981 */ /* 0x000ea2000c2e1d00 */
[----:B------:R-:W-:Y:S01]  /*0290*/  IMAD.WIDE R30, R27, 0x4, R30 ;  /* 0x000000041b1e7825 */ /* 0x000fe200078e021e */
[----:B------:R-:W-:Y:S02]  /*02a0*/  CS2R R16, SRZ ;  /* 0x0000000000107805 */ /* 0x000fe4000001ff00 */
[----:B0-----:R-:W-:-:S06]  /*02b0*/  CS2R R18, SRZ ;  /* 0x0000000000127805 */ /* 0x001fcc000001ff00 */
[----:B------:R-:W3:Y:S01]  /*02c0*/  @P0 LDG.E.EL.128 R16, desc[UR6][R30.64] ;  /* 0x000000061e100981 */ /* 0x000ee2000c2e1d00 */
[----:B------:R-:W0:Y:S01]  /*02d0*/  S2R R28, SR_TID.X ;  /* 0x00000000001c7919 */ /* 0x000e220000002100 */
[----:B------:R-:W1:Y:S01]  /*02e0*/  S2UR UR5, SR_CgaCtaId ;  /* 0x00000000000579c3 */ /* 0x000e620000008800 */
[----:B--2---:R-:W-:Y:S01]  /*02f0*/  FFMA R4, R8, R4, R12 ;  /* 0x0000000408047223 */ /* 0x004fe2000000000c */
[----:B------:R-:W-:Y:S01]  /*0300*/  FFMA R5, R9, R5, R13 ;  /* 0x0000000509057223 */ /* 0x000fe2000000000d */
[----:B------:R-:W-:Y:S01]  /*0310*/  IMAD.WIDE R12, R23, 0x4, R20 ;  /* 0x00000004170c7825 */ /* 0x000fe200078e0214 */
[----:B------:R-:W-:Y:S02]  /*0320*/  CS2R R20, SRZ ;  /* 0x0000000000147805 */ /* 0x000fe4000001ff00 */
[----:B------:R-:W-:Y:S01]  /*0330*/  CS2R R22, SRZ ;  /* 0x0000000000167805 */ /* 0x000fe2000001ff00 */
[----:B------:R-:W-:Y:S01]  /*0340*/  IMAD.WIDE R8, R27, 0x4, R24 ;  /* 0x000000041b087825 */ /* 0x000fe200078e0218 */
[----:B------:R-:W-:-:S02]  /*0350*/  CS2R R24, SRZ ;  /* 0x0000000000187805 */ /* 0x000fc4000001ff00 */
[----:B------:R-:W-:Y:S02]  /*0360*/  CS2R R26, SRZ ;  /* 0x00000000001a7805 */ /* 0x000fe4000001ff00 */
[----:B------:R-:W3:Y:S04]  /*0370*/  @P0 LDG.E.EL.128 R20, desc[UR6][R12.64] ;  /* 0x000000060c140981 */ /* 0x000ee8000c2e1d00 */
[----:B------:R2:W3:Y:S01]  /*0380*/  @P0 LDG.E.EL.128 R24, desc[UR6][R8.64] ;  /* 0x0000000608180981 */ /* 0x0004e2000c2e1d00 */
[----:B------:R-:W-:Y:S01]  /*0390*/  FFMA R6, R10, R6, R14 ;  /* 0x000000060a067223 */ /* 0x000fe2000000000e */
[----:B------:R-:W-:Y:S01]  /*03a0*/  FFMA R7, R11, R7, R15 ;  /* 0x000000070b077223 */ /* 0x000fe2000000000f */
[----:B0-----:R-:W-:Y:S01]  /*03b0*/  IMAD.SHL.U32 R10, R28, 0x80, RZ ;  /* 0x000000801c0a7824 */ /* 0x001fe200078e00ff */
[----:B------:R-:W-:Y:S01]  /*03c0*/  SHF.R.U32.HI R11, RZ, 0x3, R28 ;  /* 0x00000003ff0b7819 */ /* 0x000fe2000001161c */
[----:B------:R-:W-:-:S02]  /*03d0*/  UMOV UR4, 0x400 ;  /* 0x0000040000047882 */ /* 0x000fc40000000000 */
[----:B-1----:R-:W-:Y:S01]  /*03e0*/  UPRMT UR4, UR5, 0x654, UR4 ;  /* 0x0000065405047896 */ /* 0x002fe20008000004 */
[----:B------:R-:W-:Y:S02]  /*03f0*/  SGXT.U32 R11, R11, 0x4 ;  /* 0x000000040b0b781a */ /* 0x000fe40000000000 */
[----:B------:R-:W-:-:S04]  /*0400*/  LOP3.LUT R10, R10, 0x380, RZ, 0xc0, !PT ;  /* 0x000003800a0a7812 */ /* 0x000fc800078ec0ff */
[C---:B--2---:R-:W-:Y:S02]  /*0410*/  LOP3.LUT R8, R10.reuse, R11, RZ, 0xfc, !PT ;  /* 0x0000000b0a087212 */ /* 0x044fe400078efcff */
[C---:B------:R-:W-:Y:S02]  /*0420*/  LOP3.LUT R9, R10.reuse, 0x20, RZ, 0xfc, !PT ;  /* 0x000000200a097812 */ /* 0x040fe400078efcff */
[C---:B------:R-:W-:Y:S02]  /*0430*/  LOP3.LUT R11, R10.reuse, 0x40, RZ, 0xfc, !PT ;  /* 0x000000400a0b7812 */ /* 0x040fe400078efcff */
[C---:B------:R-:W-:Y:S02]  /*0440*/  LOP3.LUT R12, R10.reuse, 0x60, RZ, 0xfc, !PT ;  /* 0x000000600a0c7812 */ /* 0x040fe400078efcff */
[----:B------:R-:W-:Y:S02]  /*0450*/  LEA.HI R15, R10, UR4, RZ, 0x1f ;  /* 0x000000040a0f7c11 */ /* 0x000fe4000f8ff8ff */
[----:B------:R-:W-:-:S02]  /*0460*/  LEA.HI R9, R9, UR4, RZ, 0x1f ;  /* 0x0000000409097c11 */ /* 0x000fc4000f8ff8ff */
[----:B------:R-:W-:Y:S02]  /*0470*/  LEA.HI R11, R11, UR4, RZ, 0x1f ;  /* 0x000000040b0b7c11 */ /* 0x000fe4000f8ff8ff */
[----:B------:R-:W-:Y:S01]  /*0480*/  LEA.HI R13, R12, UR4, RZ, 0x1f ;  /* 0x000000040c0d7c11 */ /* 0x000fe2000f8ff8ff */
[C---:B------:R-:W-:Y:S02]  /*0490*/  IMAD R15, R8.reuse, 0x4, R15 ;  /* 0x00000004080f7824 */ /* 0x040fe400078e020f */
[----:B------:R-:W-:Y:S02]  /*04a0*/  IMAD R31, R8, 0x4, R11 ;  /* 0x00000004081f7824 */ /* 0x000fe400078e020b */
[----:B------:R-:W-:-:S05]  /*04b0*/  IMAD.SHL.U32 R14, R28, 0x4, RZ ;  /* 0x000000041c0e7824 */ /* 0x000fca00078e00ff */
[----:B------:R-:W-:Y:S02]  /*04c0*/  LOP3.LUT R14, R14, 0x1fc, RZ, 0xc0, !PT ;  /* 0x000001fc0e0e7812 */ /* 0x000fe400078ec0ff */
[----:B------:R-:W-:-:S04]  /*04d0*/  LOP3.LUT R0, R0, 0x1c, R29, 0xf8, !PT ;  /* 0x0000001c00007812 */ /* 0x000fc800078ef81d */
[----:B------:R-:W-:Y:S01]  /*04e0*/  ISETP.GE.AND P0, PT, R0, 0x40, PT ;  /* 0x000000400000780c */ /* 0x000fe20003f06270 */
[----:B---3--:R-:W-:Y:S01]  /*04f0*/  FFMA R16, R20, R16, R24 ;  /* 0x0000001014107223 */ /* 0x008fe20000000018 */
[----:B------:R-:W-:Y:S02]  /*0500*/  IMAD R20, R8, 0x4, R9 ;  /* 0x0000000408147824 */ /* 0x000fe400078e0209 */
[----:B------:R-:W-:Y:S01]  /*0510*/  FFMA R17, R21, R17, R25 ;  /* 0x0000001115117223 */ /* 0x000fe20000000019 */
[----:B------:R-:W-:Y:S01]  /*0520*/  FFMA R18, R22, R18, R26 ;  /* 0x0000001216127223 */ /* 0x000fe2000000001a */
[----:B------:R-:W-:Y:S02]  /*0530*/  IMAD R24, R8, 0x4, R13 ;  /* 0x0000000408187824 */ /* 0x000fe400078e020d */
[----:B------:R-:W-:Y:S01]  /*0540*/  FFMA R19, R23, R19, R27 ;  /* 0x0000001317137223 */ /* 0x000fe2000000001b */
[----:B------:R-:W-:Y:S01]  /*0550*/  STS [R15], R16 ;  /* 0x000000100f007388 */ /* 0x000fe20000000800 */
[----:B------:R-:W-:Y:S01]  /*0560*/  IMAD.SHL.U32 R8, R28, 0x2, RZ ;  /* 0x000000021c087824 */ /* 0x000fe200078e00ff */
[----:B------:R-:W0:Y:S02]  /*0570*/  LDC.64 R12, c[0x0][0x228] ;  /* 0x00008a00ff0c7b82 */ /* 0x000e240000000a00 */
[----:B------:R1:W-:Y:S04]  /*0580*/  STS [R20+0x80], R17 ;  /* 0x0000801114007388 */ /* 0x0003e80000000800 */
[----:B------:R-:W-:Y:S04]  /*0590*/  STS [R31+0x100], R18 ;  /* 0x000100121f007388 */ /* 0x000fe80000000800 */
[----:B------:R-:W-:Y:S04]  /*05a0*/  STS [R24+0x180], R19 ;  /* 0x0001801318007388 */ /* 0x000fe80000000800 */
[----:B------:R2:W-:Y:S04]  /*05b0*/  STS [R15+0x40], R4 ;  /* 0x000040040f007388 */ /* 0x0005e80000000800 */
[----:B------:R3:W-:Y:S04]  /*05c0*/  STS [R20+0xc0], R5 ;  /* 0x0000c00514007388 */ /* 0x0007e80000000800 */
[----:B------:R-:W-:Y:S04]  /*05d0*/  STS [R31+0x140], R6 ;  /* 0x000140061f007388 */ /* 0x000fe80000000800 */
[----:B------:R-:W-:Y:S01]  /*05e0*/  STS [R24+0x1c0], R7 ;  /* 0x0001c00718007388 */ /* 0x000fe20000000800 */
[----:B------:R-:W-:-:S05]  /*05f0*/  LOP3.LUT R8, R8, 0xf0, RZ, 0xc0, !PT ;  /* 0x000000f008087812 */ /* 0x000fca00078ec0ff */
[----:B------:R-:W-:-:S04]  /*0600*/  VIADD R9, R8, UR4 ;  /* 0x0000000408097c36 */ /* 0x000fc80008000000 */
[----:B------:R-:W-:Y:S01]  /*0610*/  IMAD R9, R14, 0x4, R9 ;  /* 0x000000040e097824 */ /* 0x000fe200078e0209 */
[----:B------:R-:W-:Y:S01]  /*0620*/  BAR.SYNC.DEFER_BLOCKING 0x0 ;  /* 0x0000000000007b1d */ /* 0x000fe20000010000 */
[----:B-1----:R-:W-:-:S04]  /*0630*/  SHF.R.S32.HI R17, RZ, 0x1f, R0 ;  /* 0x0000001fff117819 */ /* 0x002fc80000011400 */
[----:B------:R-:W-:-:S04]  /*0640*/  LEA.HI R17, R17, R0, RZ, 0x4 ;  /* 0x0000000011117211 */ /* 0x000fc800078f20ff */
[----:B--2---:R-:W-:Y:S01]  /*0650*/  LOP3.LUT R15, R17, 0xfffffff0, RZ, 0xc0, !PT ;  /* 0xfffffff0110f7812 */ /* 0x004fe200078ec0ff */
[----:B------:R-:W1:Y:S01]  /*0660*/  LDS.128 R8, [R9] ;  /* 0x0000000009087984 */ /* 0x000e620000000c00 */
[----:B------:R-:W-:-:S03]  /*0670*/  SHF.R.S32.HI R17, RZ, 0x4, R17 ;  /* 0x00000004ff117819 */ /* 0x000fc60000011411 */
[----:B------:R-:W-:Y:S01]  /*0680*/  IMAD.IADD R4, R0, 0x1, -R15 ;  /* 0x0000000100047824 */ /* 0x000fe200078e0a0f */
[----:B------:R-:W-:-:S03]  /*0690*/  LOP3.LUT R0, R2, R3, RZ, 0xfc, !PT ;  /* 0x0000000302007212 */ /* 0x000fc600078efcff */
[----:B------:R-:W-:Y:S01]  /*06a0*/  IMAD R17, R17, 0x300, R4 ;  /* 0x0000030011117824 */ /* 0x000fe200078e0204 */
[----:B------:R-:W-:Y:S02]  /*06b0*/  LOP3.LUT R4, R2, 0x10, R3, 0xfe, !PT ;  /* 0x0000001002047812 */ /* 0x000fe400078efe03 */
[----:B---3--:R-:W-:Y:S02]  /*06c0*/  LOP3.LUT R5, R14, 0x200, RZ, 0xfc, !PT ;  /* 0x000002000e057812 */ /* 0x008fe400078efcff */
[----:B------:R-:W-:Y:S02]  /*06d0*/  ISETP.LT.AND P1, PT, R0, 0x30, !P0 ;  /* 0x000000300000780c */ /* 0x000fe40004721270 */
[----:B------:R-:W-:Y:S01]  /*06e0*/  ISETP.LT.AND P0, PT, R4, 0x30, !P0 ;  /* 0x000000300400780c */ /* 0x000fe20004701270 */
[----:B------:R-:W-:Y:S01]  /*06f0*/  IMAD R3, R0, 0x10, R17 ;  /* 0x0000001000037824 */ /* 0x000fe200078e0211 */
[----:B------:R-:W-:-:S03]  /*0700*/  SHF.R.U32.HI R5, RZ, 0x1, R5 ;  /* 0x00000001ff057819 */ /* 0x000fc60000011605 */
[----:B0-----:R-:W-:Y:S01]  /*0710*/  IMAD.WIDE R2, R3, 0x4, R12 ;  /* 0x0000000403027825 */ /* 0x001fe200078e020c */
[----:B------:R-:W-:-:S05]  /*0720*/  LOP3.LUT R5, R5, 0x1f0, RZ, 0xc0, !PT ;  /* 0x000001f005057812 */ /* 0x000fca00078ec0ff */
[----:B------:R-:W-:-:S04]  /*0730*/  VIADD R5, R5, UR4 ;  /* 0x0000000405057c36 */ /* 0x000fc80008000000 */
[----:B------:R-:W-:Y:S01]  /*0740*/  IMAD R5, R14, 0x4, R5 ;  /* 0x000000040e057824 */ /* 0x000fe200078e0205 */
[----:B-1----:R0:W-:Y:S02]  /*0750*/  @P1 STG.E.128 desc[UR6][R2.64], R8 ;  /* 0x0000000802001986 */ /* 0x0021e4000c101d06 */
[----:B0-----:R-:W-:Y:S05]  /*0760*/  @!P0 EXIT ;  /* 0x000000000000894d */ /* 0x001fea0003800000 */
[----:B0-----:R-:W0:Y:S01]  /*0770*/  LDS.128 R8, [R5+0x800] ;  /* 0x0008000005087984 */ /* 0x001e220000000c00 */
[----:B------:R-:W-:-:S04]  /*0780*/  IMAD R17, R4, 0x10, R17 ;  /* 0x0000001004117824 */ /* 0x000fc800078e0211 */
[----:B------:R-:W-:-:S05]  /*0790*/  IMAD.WIDE R12, R17, 0x4, R12 ;  /* 0x00000004110c7825 */ /* 0x000fca00078e020c */
[----:B0-----:R-:W-:Y:S01]  /*07a0*/  STG.E.128 desc[UR6][R12.64], R8 ;  /* 0x000000080c007986 */ /* 0x001fe2000c101d06 */
[----:B------:R-:W-:Y:S05]  /*07b0*/  EXIT ;  /* 0x000000000000794d */ /* 0x000fea0003800000 */
.L_x_0:
[----:B------:R-:W-:-:S00]  /*07c0*/  BRA `(.L_x_0) ;  /* 0xfffffffc00fc7947 */ /* 0x000fc0000383ffff */
[----:B------:R-:W-:-:S00]  /*07d0*/  NOP ;  /* 0x0000000000007918 */ /* 0x000fc00000000000 */
        /* <DEDUP_REMOVED lines=10> */
.L_x_1:


//--------------------- .nv.shared.triton_poi_fused__native_batch_norm_legit_no_training_add_mul_sigmoid_27 --------------------------
	.section	.nv.shared.triton_poi_fused__native_batch_norm_legit_no_training_add_mul_sigmoid_27,"aw",@nobits
	.sectionflags	@""
	.align	16
	.zero		1024


//--------------------- .nv.constant0.triton_poi_fused__native_batch_norm_legit_no_training_add_mul_sigmoid_27 --------------------------
	.section	.nv.constant0.triton_poi_fused__native_batch_norm_legit_no_training_add_mul_sigmoid_27,"a",@progbits
	.sectionflags	@""
	.align	4
.nv.constant0.triton_poi_fused__native_batch_norm_legit_no_training_add_mul_sigmoid_27:
	.zero		568
